//
// Generated by NVIDIA NVVM Compiler
//
// Compiler Build ID: CL-36424714
// Cuda compilation tools, release 13.0, V13.0.88
// Based on NVVM 20.0.0
//

.version 9.0
.target sm_100
.address_size 64

	// .globl	_Z20transpose_no_swizzlePKfPfii
// _ZZ20transpose_no_swizzlePKfPfiiE4tile has been demoted
// _ZZ21transpose_pad_swizzlePKfPfiiE4tile has been demoted

.visible .entry _Z20transpose_no_swizzlePKfPfii(
	.param .u64 .ptr .align 1 _Z20transpose_no_swizzlePKfPfii_param_0,
	.param .u64 .ptr .align 1 _Z20transpose_no_swizzlePKfPfii_param_1,
	.param .u32 _Z20transpose_no_swizzlePKfPfii_param_2,
	.param .u32 _Z20transpose_no_swizzlePKfPfii_param_3
)
{
	.reg .pred 	%p<7>;
	.reg .b32 	%r<35>;
	.reg .b32 	%f<3>;
	.reg .b64 	%rd<9>;
	// demoted variable
	.shared .align 4 .b8 _ZZ20transpose_no_swizzlePKfPfiiE4tile[4096];
	ld.param.u64 	%rd1, [_Z20transpose_no_swizzlePKfPfii_param_0];
	ld.param.u64 	%rd2, [_Z20transpose_no_swizzlePKfPfii_param_1];
	ld.param.u32 	%r9, [_Z20transpose_no_swizzlePKfPfii_param_2];
	ld.param.u32 	%r11, [_Z20transpose_no_swizzlePKfPfii_param_3];
	mov.u32 	%r12, %ctaid.y;
	shl.b32 	%r1, %r12, 5;
	mov.u32 	%r13, %ctaid.x;
	shl.b32 	%r2, %r13, 5;
	mov.u32 	%r14, %tid.x;
	shr.u32 	%r3, %r14, 5;
	and.b32  	%r4, %r14, 31;
	or.b32  	%r5, %r2, %r3;
	or.b32  	%r15, %r1, %r4;
	setp.lt.s32 	%p1, %r5, %r9;
	setp.lt.s32 	%p2, %r15, %r11;
	and.pred  	%p3, %p1, %p2;
	@%p3 bra 	$L__BB0_2;
	shl.b32 	%r22, %r3, 7;
	mov.u32 	%r23, _ZZ20transpose_no_swizzlePKfPfiiE4tile;
	add.s32 	%r24, %r23, %r22;
	shl.b32 	%r25, %r4, 2;
	add.s32 	%r26, %r24, %r25;
	mov.b32 	%r27, 0;
	st.shared.u32 	[%r26], %r27;
	bra.uni 	$L__BB0_3;
$L__BB0_2:
	cvta.to.global.u64 	%rd3, %rd1;
	mad.lo.s32 	%r16, %r11, %r5, %r15;
	mul.wide.s32 	%rd4, %r16, 4;
	add.s64 	%rd5, %rd3, %rd4;
	ld.global.f32 	%f1, [%rd5];
	shl.b32 	%r17, %r3, 7;
	mov.u32 	%r18, _ZZ20transpose_no_swizzlePKfPfiiE4tile;
	add.s32 	%r19, %r18, %r17;
	shl.b32 	%r20, %r4, 2;
	add.s32 	%r21, %r19, %r20;
	st.shared.f32 	[%r21], %f1;
$L__BB0_3:
	bar.sync 	0;
	add.s32 	%r7, %r1, %r3;
	add.s32 	%r8, %r2, %r4;
	setp.ge.s32 	%p4, %r7, %r11;
	setp.ge.s32 	%p5, %r8, %r9;
	or.pred  	%p6, %p4, %p5;
	@%p6 bra 	$L__BB0_5;
	shl.b32 	%r29, %r4, 7;
	mov.u32 	%r30, _ZZ20transpose_no_swizzlePKfPfiiE4tile;
	add.s32 	%r31, %r30, %r29;
	shl.b32 	%r32, %r3, 2;
	add.s32 	%r33, %r31, %r32;
	ld.shared.f32 	%f2, [%r33];
	mad.lo.s32 	%r34, %r9, %r7, %r8;
	cvta.to.global.u64 	%rd6, %rd2;
	mul.wide.s32 	%rd7, %r34, 4;
	add.s64 	%rd8, %rd6, %rd7;
	st.global.f32 	[%rd8], %f2;
$L__BB0_5:
	ret;

}
	// .globl	_Z21transpose_pad_swizzlePKfPfii
.visible .entry _Z21transpose_pad_swizzlePKfPfii(
	.param .u64 .ptr .align 1 _Z21transpose_pad_swizzlePKfPfii_param_0,
	.param .u64 .ptr .align 1 _Z21transpose_pad_swizzlePKfPfii_param_1,
	.param .u32 _Z21transpose_pad_swizzlePKfPfii_param_2,
	.param .u32 _Z21transpose_pad_swizzlePKfPfii_param_3
)
{
	.reg .pred 	%p<7>;
	.reg .b32 	%r<32>;
	.reg .b32 	%f<3>;
	.reg .b64 	%rd<9>;
	// demoted variable
	.shared .align 4 .b8 _ZZ21transpose_pad_swizzlePKfPfiiE4tile[4224];
	ld.param.u64 	%rd1, [_Z21transpose_pad_swizzlePKfPfii_param_0];
	ld.param.u64 	%rd2, [_Z21transpose_pad_swizzlePKfPfii_param_1];
	ld.param.u32 	%r9, [_Z21transpose_pad_swizzlePKfPfii_param_2];
	ld.param.u32 	%r11, [_Z21transpose_pad_swizzlePKfPfii_param_3];
	mov.u32 	%r12, %ctaid.y;
	shl.b32 	%r1, %r12, 5;
	mov.u32 	%r13, %ctaid.x;
	shl.b32 	%r2, %r13, 5;
	mov.u32 	%r14, %tid.x;
	shr.u32 	%r3, %r14, 5;
	and.b32  	%r4, %r14, 31;
	or.b32  	%r5, %r2, %r3;
	or.b32  	%r15, %r1, %r4;
	setp.lt.s32 	%p1, %r5, %r9;
	setp.lt.s32 	%p2, %r15, %r11;
	and.pred  	%p3, %p1, %p2;
	@%p3 bra 	$L__BB1_2;
	mov.u32 	%r21, _ZZ21transpose_pad_swizzlePKfPfiiE4tile;
	mad.lo.s32 	%r22, %r3, 132, %r21;
	shl.b32 	%r23, %r4, 2;
	add.s32 	%r24, %r22, %r23;
	mov.b32 	%r25, 0;
	st.shared.u32 	[%r24], %r25;
	bra.uni 	$L__BB1_3;
$L__BB1_2:
	cvta.to.global.u64 	%rd3, %rd1;
	mad.lo.s32 	%r16, %r11, %r5, %r15;
	mul.wide.s32 	%rd4, %r16, 4;
	add.s64 	%rd5, %rd3, %rd4;
	ld.global.f32 	%f1, [%rd5];
	mov.u32 	%r17, _ZZ21transpose_pad_swizzlePKfPfiiE4tile;
	mad.lo.s32 	%r18, %r3, 132, %r17;
	shl.b32 	%r19, %r4, 2;
	add.s32 	%r20, %r18, %r19;
	st.shared.f32 	[%r20], %f1;
$L__BB1_3:
	bar.sync 	0;
	add.s32 	%r7, %r1, %r3;
	add.s32 	%r8, %r2, %r4;
	setp.ge.s32 	%p4, %r7, %r11;
	setp.ge.s32 	%p5, %r8, %r9;
	or.pred  	%p6, %p4, %p5;
	@%p6 bra 	$L__BB1_5;
	mov.u32 	%r27, _ZZ21transpose_pad_swizzlePKfPfiiE4tile;
	mad.lo.s32 	%r28, %r4, 132, %r27;
	shl.b32 	%r29, %r3, 2;
	add.s32 	%r30, %r28, %r29;
	ld.shared.f32 	%f2, [%r30];
	mad.lo.s32 	%r31, %r9, %r7, %r8;
	cvta.to.global.u64 	%rd6, %rd2;
	mul.wide.s32 	%rd7, %r31, 4;
	add.s64 	%rd8, %rd6, %rd7;
	st.global.f32 	[%rd8], %f2;
$L__BB1_5:
	ret;

}
	// .globl	_Z21transpose_xor_swizzlePfS_
.visible .entry _Z21transpose_xor_swizzlePfS_(
	.param .u64 .ptr .align 1 _Z21transpose_xor_swizzlePfS__param_0,
	.param .u64 .ptr .align 1 _Z21transpose_xor_swizzlePfS__param_1
)
{


	ret;

}


// ===== COMPILED SASS (sm_100) =====

	.target	sm_100

	.elftype	@"ET_EXEC"


//--------------------- .note.nv.tkinfo           --------------------------
	.section	.note.nv.tkinfo,"",@"SHT_NOTE"
	.sectionflags	@"SHF_NOTE_NV_TKINFO"
	.tkinfo
        /*0018*/ 	.word	0x00000002
        /*0030*/ 	.string	""
        /*0030*/ 	.string	"ptxas"
        /*0030*/ 	.string	"Cuda compilation tools, release 13.0, V13.0.88"
        /*0030*/ 	.string	"Build cuda_13.0.r13.0/compiler.36424714_0"
        /*0030*/ 	.string	"-arch sm_100 -m 64 "



//--------------------- .note.nv.cuinfo           --------------------------
	.section	.note.nv.cuinfo,"",@"SHT_NOTE"
	.sectionflags	@"SHF_NOTE_NV_CUINFO"
        /*0018*/ 	.short	0x0002
        /*001a*/ 	.short	0x0064
        /*001c*/ 	.short	0x0082
	.zero		2


//--------------------- .nv.info                  --------------------------
	.section	.nv.info,"",@"SHT_CUDA_INFO"
	.align	4


	//----- nvinfo : EIATTR_REGCOUNT
	.align		4
        /*0000*/ 	.byte	0x04, 0x2f
        /*0002*/ 	.short	(.L_1 - .L_0)
	.align		4
.L_0:
        /*0004*/ 	.word	index@(_Z20transpose_no_swizzlePKfPfii)
        /*0008*/ 	.word	0x0000000c


	//----- nvinfo : EIATTR_FRAME_SIZE
	.align		4
.L_1:
        /*000c*/ 	.byte	0x04, 0x11
        /*000e*/ 	.short	(.L_3 - .L_2)
	.align		4
.L_2:
        /*0010*/ 	.word	index@(_Z20transpose_no_swizzlePKfPfii)
        /*0014*/ 	.word	0x00000000


	//----- nvinfo : EIATTR_REGCOUNT
	.align		4
.L_3:
        /*0018*/ 	.byte	0x04, 0x2f
        /*001a*/ 	.short	(.L_5 - .L_4)
	.align		4
.L_4:
        /*001c*/ 	.word	index@(_Z21transpose_pad_swizzlePKfPfii)
        /*0020*/ 	.word	0x0000000c


	//----- nvinfo : EIATTR_FRAME_SIZE
	.align		4
.L_5:
        /*0024*/ 	.byte	0x04, 0x11
        /*0026*/ 	.short	(.L_7 - .L_6)
	.align		4
.L_6:
        /*0028*/ 	.word	index@(_Z21transpose_pad_swizzlePKfPfii)
        /*002c*/ 	.word	0x00000000


	//----- nvinfo : EIATTR_REGCOUNT
	.align		4
.L_7:
        /*0030*/ 	.byte	0x04, 0x2f
        /*0032*/ 	.short	(.L_9 - .L_8)
	.align		4
.L_8:
        /*0034*/ 	.word	index@(_Z21transpose_xor_swizzlePfS_)
        /*0038*/ 	.word	0x00000004


	//----- nvinfo : EIATTR_FRAME_SIZE
	.align		4
.L_9:
        /*003c*/ 	.byte	0x04, 0x11
        /*003e*/ 	.short	(.L_11 - .L_10)
	.align		4
.L_10:
        /*0040*/ 	.word	index@(_Z21transpose_xor_swizzlePfS_)
        /*0044*/ 	.word	0x00000000


	//----- nvinfo : EIATTR_MIN_STACK_SIZE
	.align		4
.L_11:
        /*0048*/ 	.byte	0x04, 0x12
        /*004a*/ 	.short	(.L_13 - .L_12)
	.align		4
.L_12:
        /*004c*/ 	.word	index@(_Z21transpose_xor_swizzlePfS_)
        /*0050*/ 	.word	0x00000000


	//----- nvinfo : EIATTR_MIN_STACK_SIZE
	.align		4
.L_13:
        /*0054*/ 	.byte	0x04, 0x12
        /*0056*/ 	.short	(.L_15 - .L_14)
	.align		4
.L_14:
        /*0058*/ 	.word	index@(_Z21transpose_pad_swizzlePKfPfii)
        /*005c*/ 	.word	0x00000000


	//----- nvinfo : EIATTR_MIN_STACK_SIZE
	.align		4
.L_15:
        /*0060*/ 	.byte	0x04, 0x12
        /*0062*/ 	.short	(.L_17 - .L_16)
	.align		4
.L_16:
        /*0064*/ 	.word	index@(_Z20transpose_no_swizzlePKfPfii)
        /*0068*/ 	.word	0x00000000
.L_17:


//--------------------- .nv.compat                --------------------------
	.section	.nv.compat,"",@"SHT_CUDA_COMPAT_INFO"
	.align	4
        /*0000*/ 	.byte	0x02, 0x09, 0x00, 0x00, 0x02, 0x02, 0x01, 0x00, 0x02, 0x05, 0x05, 0x00, 0x03, 0x07, 0x01, 0x01
        /*0010*/ 	.byte	0x02, 0x03, 0x00, 0x00, 0x02, 0x06, 0x01, 0x00, 0x04, 0x0b, 0x08, 0x00, 0x09, 0x00, 0x00, 0x00
        /*0020*/ 	.byte	0x00, 0x00, 0x00, 0x00


//--------------------- .nv.info._Z21transpose_xor_swizzlePfS_ --------------------------
	.section	.nv.info._Z21transpose_xor_swizzlePfS_,"",@"SHT_CUDA_INFO"
	.sectionflags	@""
	.align	4


	//----- nvinfo : EIATTR_CUDA_API_VERSION
	.align		4
        /*0000*/ 	.byte	0x04, 0x37
        /*0002*/ 	.short	(.L_19 - .L_18)
.L_18:
        /*0004*/ 	.word	0x00000082


	//----- nvinfo : EIATTR_KPARAM_INFO
	.align		4
.L_19:
        /*0008*/ 	.byte	0x04, 0x17
        /*000a*/ 	.short	(.L_21 - .L_20)
.L_20:
        /*000c*/ 	.word	0x00000000
        /*0010*/ 	.short	0x0001
        /*0012*/ 	.short	0x0008
        /*0014*/ 	.byte	0x00, 0xf5, 0x21, 0x00


	//----- nvinfo : EIATTR_KPARAM_INFO
	.align		4
.L_21:
        /*0018*/ 	.byte	0x04, 0x17
        /*001a*/ 	.short	(.L_23 - .L_22)
.L_22:
        /*001c*/ 	.word	0x00000000
        /*0020*/ 	.short	0x0000
        /*0022*/ 	.short	0x0000
        /*0024*/ 	.byte	0x00, 0xf5, 0x21, 0x00


	//----- nvinfo : EIATTR_SPARSE_MMA_MASK
	.align		4
.L_23:
        /*0028*/ 	.byte	0x03, 0x50
        /*002a*/ 	.short	0x0000


	//----- nvinfo : EIATTR_MAXREG_COUNT
	.align		4
        /*002c*/ 	.byte	0x03, 0x1b
        /*002e*/ 	.short	0x00ff


	//----- nvinfo : EIATTR_MERCURY_ISA_VERSION
	.align		4
        /*0030*/ 	.byte	0x03, 0x5f
        /*0032*/ 	.short	0x0101


	//----- nvinfo : EIATTR_VRC_CTA_INIT_COUNT
	.align		4
        /*0034*/ 	.byte	0x02, 0x4a
	.zero		1
	.zero		1


	//----- nvinfo : EIATTR_EXIT_INSTR_OFFSETS
	.align		4
        /*0038*/ 	.byte	0x04, 0x1c
        /*003a*/ 	.short	(.L_25 - .L_24)


	//   ....[0]....
.L_24:
        /*003c*/ 	.word	0x00000010


	//----- nvinfo : EIATTR_CBANK_PARAM_SIZE
	.align		4
.L_25:
        /*0040*/ 	.byte	0x03, 0x19
        /*0042*/ 	.short	0x0010


	//----- nvinfo : EIATTR_PARAM_CBANK
	.align		4
        /*0044*/ 	.byte	0x04, 0x0a
        /*0046*/ 	.short	(.L_27 - .L_26)
	.align		4
.L_26:
        /*0048*/ 	.word	index@(.nv.constant0._Z21transpose_xor_swizzlePfS_)
        /*004c*/ 	.short	0x0380
        /*004e*/ 	.short	0x0010


	//----- nvinfo : EIATTR_SW_WAR
	.align		4
.L_27:
        /*0050*/ 	.byte	0x04, 0x36
        /*0052*/ 	.short	(.L_29 - .L_28)
.L_28:
        /*0054*/ 	.word	0x00000008
.L_29:


//--------------------- .nv.info._Z21transpose_pad_swizzlePKfPfii --------------------------
	.section	.nv.info._Z21transpose_pad_swizzlePKfPfii,"",@"SHT_CUDA_INFO"
	.sectionflags	@""
	.align	4


	//----- nvinfo : EIATTR_CUDA_API_VERSION
	.align		4
        /*0000*/ 	.byte	0x04, 0x37
        /*0002*/ 	.short	(.L_31 - .L_30)
.L_30:
        /*0004*/ 	.word	0x00000082


	//----- nvinfo : EIATTR_KPARAM_INFO
	.align		4
.L_31:
        /*0008*/ 	.byte	0x04, 0x17
        /*000a*/ 	.short	(.L_33 - .L_32)
.L_32:
        /*000c*/ 	.word	0x00000000
        /*0010*/ 	.short	0x0003
        /*0012*/ 	.short	0x0014
        /*0014*/ 	.byte	0x00, 0xf0, 0x11, 0x00


	//----- nvinfo : EIATTR_KPARAM_INFO
	.align		4
.L_33:
        /*0018*/ 	.byte	0x04, 0x17
        /*001a*/ 	.short	(.L_35 - .L_34)
.L_34:
        /*001c*/ 	.word	0x00000000
        /*0020*/ 	.short	0x0002
        /*0022*/ 	.short	0x0010
        /*0024*/ 	.byte	0x00, 0xf0, 0x11, 0x00


	//----- nvinfo : EIATTR_KPARAM_INFO
	.align		4
.L_35:
        /*0028*/ 	.byte	0x04, 0x17
        /*002a*/ 	.short	(.L_37 - .L_36)
.L_36:
        /*002c*/ 	.word	0x00000000
        /*0030*/ 	.short	0x0001
        /*0032*/ 	.short	0x0008
        /*0034*/ 	.byte	0x00, 0xf5, 0x21, 0x00


	//----- nvinfo : EIATTR_KPARAM_INFO
	.align		4
.L_37:
        /*0038*/ 	.byte	0x04, 0x17
        /*003a*/ 	.short	(.L_39 - .L_38)
.L_38:
        /*003c*/ 	.word	0x00000000
        /*0040*/ 	.short	0x0000
        /*0042*/ 	.short	0x0000
        /*0044*/ 	.byte	0x00, 0xf5, 0x21, 0x00


	//----- nvinfo : EIATTR_SPARSE_MMA_MASK
	.align		4
.L_39:
        /*0048*/ 	.byte	0x03, 0x50
        /*004a*/ 	.short	0x0000


	//----- nvinfo : EIATTR_MAXREG_COUNT
	.align		4
        /*004c*/ 	.byte	0x03, 0x1b
        /*004e*/ 	.short	0x00ff


	//----- nvinfo : EIATTR_NUM_BARRIERS
	.align		4
        /*0050*/ 	.byte	0x02, 0x4c
        /*0052*/ 	.byte	0x01
	.zero		1


	//----- nvinfo : EIATTR_MERCURY_ISA_VERSION
	.align		4
        /*0054*/ 	.byte	0x03, 0x5f
        /*0056*/ 	.short	0x0101


	//----- nvinfo : EIATTR_VRC_CTA_INIT_COUNT
	.align		4
        /*0058*/ 	.byte	0x02, 0x4a
	.zero		1
	.zero		1


	//----- nvinfo : EIATTR_EXIT_INSTR_OFFSETS
	.align		4
        /*005c*/ 	.byte	0x04, 0x1c
        /*005e*/ 	.short	(.L_41 - .L_40)


	//   ....[0]....
.L_40:
        /*0060*/ 	.word	0x00000220


	//   ....[1]....
        /*0064*/ 	.word	0x000002a0


	//----- nvinfo : EIATTR_CBANK_PARAM_SIZE
	.align		4
.L_41:
        /*0068*/ 	.byte	0x03, 0x19
        /*006a*/ 	.short	0x0018


	//----- nvinfo : EIATTR_PARAM_CBANK
	.align		4
        /*006c*/ 	.byte	0x04, 0x0a
        /*006e*/ 	.short	(.L_43 - .L_42)
	.align		4
.L_42:
        /*0070*/ 	.word	index@(.nv.constant0._Z21transpose_pad_swizzlePKfPfii)
        /*0074*/ 	.short	0x0380
        /*0076*/ 	.short	0x0018


	//----- nvinfo : EIATTR_SW_WAR
	.align		4
.L_43:
        /*0078*/ 	.byte	0x04, 0x36
        /*007a*/ 	.short	(.L_45 - .L_44)
.L_44:
        /*007c*/ 	.word	0x00000008
.L_45:


//--------------------- .nv.info._Z20transpose_no_swizzlePKfPfii --------------------------
	.section	.nv.info._Z20transpose_no_swizzlePKfPfii,"",@"SHT_CUDA_INFO"
	.sectionflags	@""
	.align	4


	//----- nvinfo : EIATTR_CUDA_API_VERSION
	.align		4
        /*0000*/ 	.byte	0x04, 0x37
        /*0002*/ 	.short	(.L_47 - .L_46)
.L_46:
        /*0004*/ 	.word	0x00000082


	//----- nvinfo : EIATTR_KPARAM_INFO
	.align		4
.L_47:
        /*0008*/ 	.byte	0x04, 0x17
        /*000a*/ 	.short	(.L_49 - .L_48)
.L_48:
        /*000c*/ 	.word	0x00000000
        /*0010*/ 	.short	0x0003
        /*0012*/ 	.short	0x0014
        /*0014*/ 	.byte	0x00, 0xf0, 0x11, 0x00


	//----- nvinfo : EIATTR_KPARAM_INFO
	.align		4
.L_49:
        /*0018*/ 	.byte	0x04, 0x17
        /*001a*/ 	.short	(.L_51 - .L_50)
.L_50:
        /*001c*/ 	.word	0x00000000
        /*0020*/ 	.short	0x0002
        /*0022*/ 	.short	0x0010
        /*0024*/ 	.byte	0x00, 0xf0, 0x11, 0x00


	//----- nvinfo : EIATTR_KPARAM_INFO
	.align		4
.L_51:
        /*0028*/ 	.byte	0x04, 0x17
        /*002a*/ 	.short	(.L_53 - .L_52)
.L_52:
        /*002c*/ 	.word	0x00000000
        /*0030*/ 	.short	0x0001
        /*0032*/ 	.short	0x0008
        /*0034*/ 	.byte	0x00, 0xf5, 0x21, 0x00


	//----- nvinfo : EIATTR_KPARAM_INFO
	.align		4
.L_53:
        /*0038*/ 	.byte	0x04, 0x17
        /*003a*/ 	.short	(.L_55 - .L_54)
.L_54:
        /*003c*/ 	.word	0x00000000
        /*0040*/ 	.short	0x0000
        /*0042*/ 	.short	0x0000
        /*0044*/ 	.byte	0x00, 0xf5, 0x21, 0x00


	//----- nvinfo : EIATTR_SPARSE_MMA_MASK
	.align		4
.L_55:
        /*0048*/ 	.byte	0x03, 0x50
        /*004a*/ 	.short	0x0000


	//----- nvinfo : EIATTR_MAXREG_COUNT
	.align		4
        /*004c*/ 	.byte	0x03, 0x1b
        /*004e*/ 	.short	0x00ff


	//----- nvinfo : EIATTR_NUM_BARRIERS
	.align		4
        /*0050*/ 	.byte	0x02, 0x4c
        /*0052*/ 	.byte	0x01
	.zero		1


	//----- nvinfo : EIATTR_MERCURY_ISA_VERSION
	.align		4
        /*0054*/ 	.byte	0x03, 0x5f
        /*0056*/ 	.short	0x0101


	//----- nvinfo : EIATTR_VRC_CTA_INIT_COUNT
	.align		4
        /*0058*/ 	.byte	0x02, 0x4a
	.zero		1
	.zero		1


	//----- nvinfo : EIATTR_EXIT_INSTR_OFFSETS
	.align		4
        /*005c*/ 	.byte	0x04, 0x1c
        /*005e*/ 	.short	(.L_57 - .L_56)


	//   ....[0]....
.L_56:
        /*0060*/ 	.word	0x00000220


	//   ....[1]....
        /*0064*/ 	.word	0x000002a0


	//----- nvinfo : EIATTR_CBANK_PARAM_SIZE
	.align		4
.L_57:
        /*0068*/ 	.byte	0x03, 0x19
        /*006a*/ 	.short	0x0018


	//----- nvinfo : EIATTR_PARAM_CBANK
	.align		4
        /*006c*/ 	.byte	0x04, 0x0a
        /*006e*/ 	.short	(.L_59 - .L_58)
	.align		4
.L_58:
        /*0070*/ 	.word	index@(.nv.constant0._Z20transpose_no_swizzlePKfPfii)
        /*0074*/ 	.short	0x0380
        /*0076*/ 	.short	0x0018


	//----- nvinfo : EIATTR_SW_WAR
	.align		4
.L_59:
        /*0078*/ 	.byte	0x04, 0x36
        /*007a*/ 	.short	(.L_61 - .L_60)
.L_60:
        /*007c*/ 	.word	0x00000008
.L_61:


//--------------------- .nv.callgraph             --------------------------
	.section	.nv.callgraph,"",@"SHT_CUDA_CALLGRAPH"
	.align	4
	.sectionentsize	8
	.align		4
        /*0000*/ 	.word	0x00000000
	.align		4
        /*0004*/ 	.word	0xffffffff
	.align		4
        /*0008*/ 	.word	0x00000000
	.align		4
        /*000c*/ 	.word	0xfffffffe
	.align		4
        /*0010*/ 	.word	0x00000000
	.align		4
        /*0014*/ 	.word	0xfffffffd
	.align		4
        /*0018*/ 	.word	0x00000000
	.align		4
        /*001c*/ 	.word	0xfffffffc


//--------------------- .text._Z21transpose_xor_swizzlePfS_ --------------------------
	.section	.text._Z21transpose_xor_swizzlePfS_,"ax",@progbits
	.align	128
        .global         _Z21transpose_xor_swizzlePfS_
        .type           _Z21transpose_xor_swizzlePfS_,@function
        .size           _Z21transpose_xor_swizzlePfS_,(.L_x_3 - _Z21transpose_xor_swizzlePfS_)
        .other          _Z21transpose_xor_swizzlePfS_,@"STO_CUDA_ENTRY STV_DEFAULT"
_Z21transpose_xor_swizzlePfS_:
.text._Z21transpose_xor_swizzlePfS_:
[----:B------:R-:W-:Y:S01]  /*0000*/  LDC R1, c[0x0][0x37c] ;  /* 0x0000df00ff017b82 */ /* 0x000fe20000000800 */
[----:B------:R-:W-:Y:S05]  /*0010*/  EXIT ;  /* 0x000000000000794d */ /* 0x000fea0003800000 */
.L_x_0:
[----:B------:R-:W-:-:S00]  /*0020*/  BRA `(.L_x_0) ;  /* 0xfffffffc00fc7947 */ /* 0x000fc0000383ffff */
[----:B------:R-:W-:-:S00]  /*0030*/  NOP ;  /* 0x0000000000007918 */ /* 0x000fc00000000000 */
        /* <DEDUP_REMOVED lines=12> */
.L_x_3:


//--------------------- .text._Z21transpose_pad_swizzlePKfPfii --------------------------
	.section	.text._Z21transpose_pad_swizzlePKfPfii,"ax",@progbits
	.align	128
        .global         _Z21transpose_pad_swizzlePKfPfii
        .type           _Z21transpose_pad_swizzlePKfPfii,@function
        .size           _Z21transpose_pad_swizzlePKfPfii,(.L_x_4 - _Z21transpose_pad_swizzlePKfPfii)
        .other          _Z21transpose_pad_swizzlePKfPfii,@"STO_CUDA_ENTRY STV_DEFAULT"
_Z21transpose_pad_swizzlePKfPfii:
.text._Z21transpose_pad_swizzlePKfPfii:
[----:B------:R-:W-:Y:S01]  /*0000*/  LDC R1, c[0x0][0x37c] ;  /* 0x0000df00ff017b82 */ /* 0x000fe20000000800 */
[----:B------:R-:W0:Y:S07]  /*0010*/  S2R R0, SR_CTAID.Y ;  /* 0x0000000000007919 */ /* 0x000e2e0000002600 */
[----:B------:R-:W1:Y:S01]  /*0020*/  S2UR UR4, SR_CTAID.X ;  /* 0x00000000000479c3 */ /* 0x000e620000002500 */
[----:B------:R-:W2:Y:S01]  /*0030*/  LDCU.64 UR10, c[0x0][0x390] ;  /* 0x00007200ff0a77ac */ /* 0x000ea20008000a00 */
[----:B------:R-:W3:Y:S01]  /*0040*/  S2R R9, SR_TID.X ;  /* 0x0000000000097919 */ /* 0x000ee20000002100 */
[----:B------:R-:W4:Y:S01]  /*0050*/  LDCU.64 UR8, c[0x0][0x358] ;  /* 0x00006b00ff0877ac */ /* 0x000f220008000a00 */
[----:B-1----:R-:W-:Y:S01]  /*0060*/  USHF.L.U32 UR4, UR4, 0x5, URZ ;  /* 0x0000000504047899 */ /* 0x002fe200080006ff */
[----:B0-----:R-:W-:Y:S01]  /*0070*/  IMAD.SHL.U32 R0, R0, 0x20, RZ ;  /* 0x0000002000007824 */ /* 0x001fe200078e00ff */
[----:B---3--:R-:W-:-:S04]  /*0080*/  SHF.R.U32.HI R5, RZ, 0x5, R9 ;  /* 0x00000005ff057819 */ /* 0x008fc80000011609 */
[----:B------:R-:W-:Y:S02]  /*0090*/  LOP3.LUT R7, R0, 0x1f, R9, 0xf8, !PT ;  /* 0x0000001f00077812 */ /* 0x000fe400078ef809 */
[----:B------:R-:W-:Y:S02]  /*00a0*/  LOP3.LUT R4, R5, UR4, RZ, 0xfc, !PT ;  /* 0x0000000405047c12 */ /* 0x000fe4000f8efcff */
[----:B--2---:R-:W-:-:S04]  /*00b0*/  ISETP.GE.AND P0, PT, R7, UR11, PT ;  /* 0x0000000b07007c0c */ /* 0x004fc8000bf06270 */
[----:B------:R-:W-:-:S13]  /*00c0*/  ISETP.LT.AND P0, PT, R4, UR10, !P0 ;  /* 0x0000000a04007c0c */ /* 0x000fda000c701270 */
[----:B------:R-:W0:Y:S01]  /*00d0*/  @P0 LDC.64 R2, c[0x0][0x380] ;  /* 0x0000e000ff020b82 */ /* 0x000e220000000a00 */
[----:B------:R-:W-:-:S04]  /*00e0*/  @P0 IMAD R7, R4, UR11, R7 ;  /* 0x0000000b04070c24 */ /* 0x000fc8000f8e0207 */
[----:B0-----:R-:W-:-:S06]  /*00f0*/  @P0 IMAD.WIDE R2, R7, 0x4, R2 ;  /* 0x0000000407020825 */ /* 0x001fcc00078e0202 */
[----:B----4-:R0:W2:Y:S01]  /*0100*/  @P0 LDG.E R2, desc[UR8][R2.64] ;  /* 0x0000000802020981 */ /* 0x0100a2000c1e1900 */
[----:B------:R-:W1:Y:S01]  /*0110*/  S2UR UR6, SR_CgaCtaId ;  /* 0x00000000000679c3 */ /* 0x000e620000008800 */
[----:B------:R-:W-:Y:S01]  /*0120*/  UMOV UR5, 0x400 ;  /* 0x0000040000057882 */ /* 0x000fe20000000000 */
[----:B------:R-:W-:Y:S02]  /*0130*/  LOP3.LUT R4, R9, 0x1f, RZ, 0xc0, !PT ;  /* 0x0000001f09047812 */ /* 0x000fe400078ec0ff */
[----:B------:R-:W-:Y:S02]  /*0140*/  IADD3 R0, PT, PT, R0, R5, RZ ;  /* 0x0000000500007210 */ /* 0x000fe40007ffe0ff */
[----:B------:R-:W-:-:S04]  /*0150*/  IADD3 R9, PT, PT, R4, UR4, RZ ;  /* 0x0000000404097c10 */ /* 0x000fc8000fffe0ff */
[----:B------:R-:W-:-:S04]  /*0160*/  ISETP.GE.AND P1, PT, R9, UR10, PT ;  /* 0x0000000a09007c0c */ /* 0x000fc8000bf26270 */
[----:B------:R-:W-:Y:S01]  /*0170*/  ISETP.GE.OR P1, PT, R0, UR11, P1 ;  /* 0x0000000b00007c0c */ /* 0x000fe20008f26670 */
[----:B-1----:R-:W-:-:S06]  /*0180*/  ULEA UR5, UR6, UR5, 0x18 ;  /* 0x0000000506057291 */ /* 0x002fcc000f8ec0ff */
[----:B------:R-:W-:-:S04]  /*0190*/  @!P0 IMAD.U32 R6, RZ, RZ, UR5 ;  /* 0x00000005ff068e24 */ /* 0x000fc8000f8e00ff */
[C---:B------:R-:W-:Y:S02]  /*01a0*/  @!P0 IMAD R7, R5.reuse, 0x84, R6 ;  /* 0x0000008405078824 */ /* 0x040fe400078e0206 */
[----:B------:R-:W-:Y:S02]  /*01b0*/  @P0 IMAD.U32 R6, RZ, RZ, UR5 ;  /* 0x00000005ff060e24 */ /* 0x000fe4000f8e00ff */
[----:B------:R-:W-:Y:S02]  /*01c0*/  @!P0 IMAD R7, R4, 0x4, R7 ;  /* 0x0000000404078824 */ /* 0x000fe400078e0207 */
[----:B0-----:R-:W-:-:S03]  /*01d0*/  @P0 IMAD R3, R5, 0x84, R6 ;  /* 0x0000008405030824 */ /* 0x001fc600078e0206 */
[----:B------:R0:W-:Y:S02]  /*01e0*/  @!P0 STS [R7], RZ ;  /* 0x000000ff07008388 */ /* 0x0001e40000000800 */
[----:B------:R-:W-:-:S05]  /*01f0*/  @P0 LEA R3, R4, R3, 0x2 ;  /* 0x0000000304030211 */ /* 0x000fca00078e10ff */
[----:B--2---:R0:W-:Y:S01]  /*0200*/  @P0 STS [R3], R2 ;  /* 0x0000000203000388 */ /* 0x0041e20000000800 */
[----:B------:R-:W-:Y:S06]  /*0210*/  BAR.SYNC.DEFER_BLOCKING 0x0 ;  /* 0x0000000000007b1d */ /* 0x000fec0000010000 */
[----:B------:R-:W-:Y:S05]  /*0220*/  @P1 EXIT ;  /* 0x000000000000194d */ /* 0x000fea0003800000 */
[----:B------:R-:W-:Y:S01]  /*0230*/  IMAD R4, R4, 0x84, R6 ;  /* 0x0000008404047824 */ /* 0x000fe200078e0206 */
[----:B0-----:R-:W0:Y:S01]  /*0240*/  LDC.64 R2, c[0x0][0x388] ;  /* 0x0000e200ff027b82 */ /* 0x001e220000000a00 */
[----:B------:R-:W-:-:S03]  /*0250*/  IMAD R9, R0, UR10, R9 ;  /* 0x0000000a00097c24 */ /* 0x000fc6000f8e0209 */
[----:B------:R-:W-:-:S05]  /*0260*/  LEA R4, R5, R4, 0x2 ;  /* 0x0000000405047211 */ /* 0x000fca00078e10ff */
[----:B------:R-:W1:Y:S01]  /*0270*/  LDS R5, [R4] ;  /* 0x0000000004057984 */ /* 0x000e620000000800 */
[----:B0-----:R-:W-:-:S05]  /*0280*/  IMAD.WIDE R2, R9, 0x4, R2 ;  /* 0x0000000409027825 */ /* 0x001fca00078e0202 */
[----:B-1----:R-:W-:Y:S01]  /*0290*/  STG.E desc[UR8][R2.64], R5 ;  /* 0x0000000502007986 */ /* 0x002fe2000c101908 */
[----:B------:R-:W-:Y:S05]  /*02a0*/  EXIT ;  /* 0x000000000000794d */ /* 0x000fea0003800000 */
.L_x_1:
        /* <DEDUP_REMOVED lines=13> */
.L_x_4:


//--------------------- .text._Z20transpose_no_swizzlePKfPfii --------------------------
	.section	.text._Z20transpose_no_swizzlePKfPfii,"ax",@progbits
	.align	128
        .global         _Z20transpose_no_swizzlePKfPfii
        .type           _Z20transpose_no_swizzlePKfPfii,@function
        .size           _Z20transpose_no_swizzlePKfPfii,(.L_x_5 - _Z20transpose_no_swizzlePKfPfii)
        .other          _Z20transpose_no_swizzlePKfPfii,@"STO_CUDA_ENTRY STV_DEFAULT"
_Z20transpose_no_swizzlePKfPfii:
.text._Z20transpose_no_swizzlePKfPfii:
        /* <DEDUP_REMOVED lines=19> */
[----:B------:R-:W-:Y:S01]  /*0130*/  LOP3.LUT R4, R9, 0x1f, RZ, 0xc0, !PT ;  /* 0x0000001f09047812 */ /* 0x000fe200078ec0ff */
[----:B------:R-:W-:-:S03]  /*0140*/  IMAD.IADD R0, R0, 0x1, R5 ;  /* 0x0000000100007824 */ /* 0x000fc600078e0205 */
[----:B------:R-:W-:-:S04]  /*0150*/  IADD3 R9, PT, PT, R4, UR4, RZ ;  /* 0x0000000404097c10 */ /* 0x000fc8000fffe0ff */
[----:B------:R-:W-:-:S04]  /*0160*/  ISETP.GE.AND P1, PT, R9, UR10, PT ;  /* 0x0000000a09007c0c */ /* 0x000fc8000bf26270 */
[----:B------:R-:W-:Y:S01]  /*0170*/  ISETP.GE.OR P1, PT, R0, UR11, P1 ;  /* 0x0000000b00007c0c */ /* 0x000fe20008f26670 */
[----:B-1----:R-:W-:-:S06]  /*0180*/  ULEA UR5, UR6, UR5, 0x18 ;  /* 0x0000000506057291 */ /* 0x002fcc000f8ec0ff */
[----:B------:R-:W-:-:S04]  /*0190*/  @!P0 IMAD.U32 R6, RZ, RZ, UR5 ;  /* 0x00000005ff068e24 */ /* 0x000fc8000f8e00ff */
[----:B------:R-:W-:Y:S01]  /*01a0*/  @!P0 IMAD R7, R5, 0x80, R6 ;  /* 0x0000008005078824 */ /* 0x000fe200078e0206 */
[----:B------:R-:W-:-:S03]  /*01b0*/  @P0 MOV R6, UR5 ;  /* 0x0000000500060c02 */ /* 0x000fc60008000f00 */
[----:B------:R-:W-:Y:S01]  /*01c0*/  @!P0 IMAD R7, R4, 0x4, R7 ;  /* 0x0000000404078824 */ /* 0x000fe200078e0207 */
[----:B0-----:R-:W-:-:S04]  /*01d0*/  @P0 LEA R3, R5, R6, 0x7 ;  /* 0x0000000605030211 */ /* 0x001fc800078e38ff */
[----:B------:R-:W-:Y:S01]  /*01e0*/  @P0 LEA R3, R4, R3, 0x2 ;  /* 0x0000000304030211 */ /* 0x000fe200078e10ff */
[----:B------:R0:W-:Y:S04]  /*01f0*/  @!P0 STS [R7], RZ ;  /* 0x000000ff07008388 */ /* 0x0001e80000000800 */
        /* <DEDUP_REMOVED lines=11> */
.L_x_2:
        /* <DEDUP_REMOVED lines=13> */
.L_x_5:


//--------------------- .nv.shared.reserved.0     --------------------------
	.section	.nv.shared.reserved.0,"aw",@nobits
	.weak		__nv_reservedSMEM_offset_0_alias
	.size		__nv_reservedSMEM_offset_0_alias, 0, 64
	.other		__nv_reservedSMEM_offset_0_alias,@"STO_CUDA_RESERVED_SHARED STV_DEFAULT"
__nv_reservedSMEM_offset_0_alias:
	.zero		0
	.zero		64


//--------------------- .nv.shared._Z21transpose_pad_swizzlePKfPfii --------------------------
	.section	.nv.shared._Z21transpose_pad_swizzlePKfPfii,"aw",@nobits
	.sectionflags	@""
	.align	4
.nv.shared._Z21transpose_pad_swizzlePKfPfii:
	.zero		5248


//--------------------- .nv.shared._Z20transpose_no_swizzlePKfPfii --------------------------
	.section	.nv.shared._Z20transpose_no_swizzlePKfPfii,"aw",@nobits
	.sectionflags	@""
	.align	4
.nv.shared._Z20transpose_no_swizzlePKfPfii:
	.zero		5120


//--------------------- .nv.constant0._Z21transpose_xor_swizzlePfS_ --------------------------
	.section	.nv.constant0._Z21transpose_xor_swizzlePfS_,"a",@progbits
	.sectionflags	@""
	.align	4
.nv.constant0._Z21transpose_xor_swizzlePfS_:
	.zero		912


//--------------------- .nv.constant0._Z21transpose_pad_swizzlePKfPfii --------------------------
	.section	.nv.constant0._Z21transpose_pad_swizzlePKfPfii,"a",@progbits
	.sectionflags	@""
	.align	4
.nv.constant0._Z21transpose_pad_swizzlePKfPfii:
	.zero		920


//--------------------- .nv.constant0._Z20transpose_no_swizzlePKfPfii --------------------------
	.section	.nv.constant0._Z20transpose_no_swizzlePKfPfii,"a",@progbits
	.sectionflags	@""
	.align	4
.nv.constant0._Z20transpose_no_swizzlePKfPfii:
	.zero		920


//--------------------- SYMBOLS --------------------------

	.type		.nv.reservedSmem.offset0,@object
	.size		.nv.reservedSmem.offset0,0x4
	.type		.nv.reservedSmem.cap,@object
	.size		.nv.reservedSmem.cap,0x4
